//
// Generated by NVIDIA NVVM Compiler
//
// Compiler Build ID: CL-36424714
// Cuda compilation tools, release 13.0, V13.0.88
// Based on NVVM 20.0.0
//

.version 9.0
.target sm_100
.address_size 64

	// .globl	_Z12helloFromGpuv
.extern .func  (.param .b32 func_retval0) vprintf
(
	.param .b64 vprintf_param_0,
	.param .b64 vprintf_param_1
)
;
.global .align 1 .b8 $str[17] = {72, 101, 108, 108, 111, 32, 102, 114, 111, 109, 32, 71, 80, 85, 32, 10};

.visible .entry _Z12helloFromGpuv()
{
	.reg .b32 	%r<3>;
	.reg .b64 	%rd<3>;

	mov.u64 	%rd1, $str;
	cvta.global.u64 	%rd2, %rd1;
	{ // callseq 0, 0
	.param .b64 param0;
	st.param.b64 	[param0], %rd2;
	.param .b64 param1;
	st.param.b64 	[param1], 0;
	.param .b32 retval0;
	call.uni (retval0), 
	vprintf, 
	(
	param0, 
	param1
	);
	ld.param.b32 	%r1, [retval0];
	} // callseq 0
	ret;

}


// ===== COMPILED SASS (sm_100) =====

	.target	sm_100

	.elftype	@"ET_EXEC"


//--------------------- .note.nv.tkinfo           --------------------------
	.section	.note.nv.tkinfo,"",@"SHT_NOTE"
	.sectionflags	@"SHF_NOTE_NV_TKINFO"
	.tkinfo
        /*0018*/ 	.word	0x00000002
        /*0030*/ 	.string	""
        /*0030*/ 	.string	"ptxas"
        /*0030*/ 	.string	"Cuda compilation tools, release 13.0, V13.0.88"
        /*0030*/ 	.string	"Build cuda_13.0.r13.0/compiler.36424714_0"
        /*0030*/ 	.string	"-arch sm_100 -m 64 "



//--------------------- .note.nv.cuinfo           --------------------------
	.section	.note.nv.cuinfo,"",@"SHT_NOTE"
	.sectionflags	@"SHF_NOTE_NV_CUINFO"
        /*0018*/ 	.short	0x0002
        /*001a*/ 	.short	0x0064
        /*001c*/ 	.short	0x0082
	.zero		2


//--------------------- .nv.info                  --------------------------
	.section	.nv.info,"",@"SHT_CUDA_INFO"
	.align	4


	//----- nvinfo : EIATTR_REGCOUNT
	.align		4
        /*0000*/ 	.byte	0x04, 0x2f
        /*0002*/ 	.short	(.L_2 - .L_1)
	.align		4
.L_1:
        /*0004*/ 	.word	index@(_Z12helloFromGpuv)
        /*0008*/ 	.word	0x00000018


	//----- nvinfo : EIATTR_FRAME_SIZE
	.align		4
.L_2:
        /*000c*/ 	.byte	0x04, 0x11
        /*000e*/ 	.short	(.L_4 - .L_3)
	.align		4
.L_3:
        /*0010*/ 	.word	index@(_Z12helloFromGpuv)
        /*0014*/ 	.word	0x00000000


	//----- nvinfo : EIATTR_MIN_STACK_SIZE
	.align		4
.L_4:
        /*0018*/ 	.byte	0x04, 0x12
        /*001a*/ 	.short	(.L_6 - .L_5)
	.align		4
.L_5:
        /*001c*/ 	.word	index@(_Z12helloFromGpuv)
        /*0020*/ 	.word	0x00000000
.L_6:


//--------------------- .nv.compat                --------------------------
	.section	.nv.compat,"",@"SHT_CUDA_COMPAT_INFO"
	.align	4
        /*0000*/ 	.byte	0x02, 0x09, 0x00, 0x00, 0x02, 0x02, 0x01, 0x00, 0x02, 0x05, 0x05, 0x00, 0x03, 0x07, 0x01, 0x01
        /*0010*/ 	.byte	0x02, 0x03, 0x00, 0x00, 0x02, 0x06, 0x01, 0x00, 0x04, 0x0b, 0x08, 0x00, 0x09, 0x00, 0x00, 0x00
        /*0020*/ 	.byte	0x00, 0x00, 0x00, 0x00


//--------------------- .nv.info._Z12helloFromGpuv --------------------------
	.section	.nv.info._Z12helloFromGpuv,"",@"SHT_CUDA_INFO"
	.sectionflags	@""
	.align	4


	//----- nvinfo : EIATTR_CUDA_API_VERSION
	.align		4
        /*0000*/ 	.byte	0x04, 0x37
        /*0002*/ 	.short	(.L_8 - .L_7)
.L_7:
        /*0004*/ 	.word	0x00000082


	//----- nvinfo : EIATTR_SPARSE_MMA_MASK
	.align		4
.L_8:
        /*0008*/ 	.byte	0x03, 0x50
        /*000a*/ 	.short	0x0000


	//----- nvinfo : EIATTR_MAXREG_COUNT
	.align		4
        /*000c*/ 	.byte	0x03, 0x1b
        /*000e*/ 	.short	0x00ff


	//----- nvinfo : EIATTR_EXTERNS
	.align		4
        /*0010*/ 	.byte	0x04, 0x0f
        /*0012*/ 	.short	(.L_10 - .L_9)


	//   ....[0]....
	.align		4
.L_9:
        /*0014*/ 	.word	index@(vprintf)


	//----- nvinfo : EIATTR_MERCURY_ISA_VERSION
	.align		4
.L_10:
        /*0018*/ 	.byte	0x03, 0x5f
        /*001a*/ 	.short	0x0101


	//----- nvinfo : EIATTR_VRC_CTA_INIT_COUNT
	.align		4
        /*001c*/ 	.byte	0x02, 0x4a
	.zero		1
	.zero		1


	//----- nvinfo : EIATTR_SYSCALL_OFFSETS
	.align		4
        /*0020*/ 	.byte	0x04, 0x46
        /*0022*/ 	.short	(.L_12 - .L_11)


	//   ....[0]....
.L_11:
        /*0024*/ 	.word	0x00000080


	//----- nvinfo : EIATTR_EXIT_INSTR_OFFSETS
	.align		4
.L_12:
        /*0028*/ 	.byte	0x04, 0x1c
        /*002a*/ 	.short	(.L_14 - .L_13)


	//   ....[0]....
.L_13:
        /*002c*/ 	.word	0x00000090


	//----- nvinfo : EIATTR_SW_WAR
	.align		4
.L_14:
        /*0030*/ 	.byte	0x04, 0x36
        /*0032*/ 	.short	(.L_16 - .L_15)
.L_15:
        /*0034*/ 	.word	0x00000008
.L_16:


//--------------------- .nv.callgraph             --------------------------
	.section	.nv.callgraph,"",@"SHT_CUDA_CALLGRAPH"
	.align	4
	.sectionentsize	8
	.align		4
        /*0000*/ 	.word	0x00000000
	.align		4
        /*0004*/ 	.word	0xffffffff
	.align		4
        /*0008*/ 	.word	index@(_Z12helloFromGpuv)
	.align		4
        /*000c*/ 	.word	index@(vprintf)
	.align		4
        /*0010*/ 	.word	0x00000000
	.align		4
        /*0014*/ 	.word	0xfffffffe
	.align		4
        /*0018*/ 	.word	0x00000000
	.align		4
        /*001c*/ 	.word	0xfffffffd
	.align		4
        /*0020*/ 	.word	0x00000000
	.align		4
        /*0024*/ 	.word	0xfffffffc


//--------------------- .nv.constant4             --------------------------
	.section	.nv.constant4,"a",@progbits
	.align	8
	.align		8
.nv.constant4:
        /*0000*/ 	.dword	vprintf
	.align		8
        /*0008*/ 	.dword	$str


//--------------------- .text._Z12helloFromGpuv   --------------------------
	.section	.text._Z12helloFromGpuv,"ax",@progbits
	.align	128
        .global         _Z12helloFromGpuv
        .type           _Z12helloFromGpuv,@function
        .size           _Z12helloFromGpuv,(.L_x_2 - _Z12helloFromGpuv)
        .other          _Z12helloFromGpuv,@"STO_CUDA_ENTRY STV_DEFAULT"
_Z12helloFromGpuv:
.text._Z12helloFromGpuv:
[----:B------:R-:W0:Y:S01]  /*0000*/  LDC R1, c[0x0][0x37c] ;  /* 0x0000df00ff017b82 */ /* 0x000e220000000800 */
[----:B------:R-:W-:Y:S01]  /*0010*/  MOV R0, 0x0 ;  /* 0x0000000000007802 */ /* 0x000fe20000000f00 */
[----:B------:R-:W1:Y:S01]  /*0020*/  LDCU.64 UR4, c[0x4][0x8] ;  /* 0x01000100ff0477ac */ /* 0x000e620008000a00 */
[----:B------:R-:W-:-:S05]  /*0030*/  CS2R R6, SRZ ;  /* 0x0000000000067805 */ /* 0x000fca000001ff00 */
[----:B------:R2:W3:Y:S01]  /*0040*/  LDC.64 R2, c[0x4][R0] ;  /* 0x0100000000027b82 */ /* 0x0004e20000000a00 */
[----:B-1----:R-:W-:Y:S02]  /*0050*/  IMAD.U32 R4, RZ, RZ, UR4 ;  /* 0x00000004ff047e24 */ /* 0x002fe4000f8e00ff */
[----:B--2---:R-:W-:-:S07]  /*0060*/  IMAD.U32 R5, RZ, RZ, UR5 ;  /* 0x00000005ff057e24 */ /* 0x004fce000f8e00ff */
[----:B------:R-:W-:-:S07]  /*0070*/  LEPC R20, `(.L_x_0) ;  /* 0x000000001014794e */ /* 0x000fce0000000000 */
[----:B0--3--:R-:W-:Y:S05]  /*0080*/  CALL.ABS.NOINC R2 ;  /* 0x0000000002007343 */ /* 0x009fea0003c00000 */
.L_x_0:
[----:B------:R-:W-:Y:S05]  /*0090*/  EXIT ;  /* 0x000000000000794d */ /* 0x000fea0003800000 */
.L_x_1:
[----:B------:R-:W-:-:S00]  /*00a0*/  BRA `(.L_x_1) ;  /* 0xfffffffc00fc7947 */ /* 0x000fc0000383ffff */
[----:B------:R-:W-:-:S00]  /*00b0*/  NOP ;  /* 0x0000000000007918 */ /* 0x000fc00000000000 */
        /* <DEDUP_REMOVED lines=12> */
.L_x_2:


//--------------------- .nv.global.init           --------------------------
	.section	.nv.global.init,"aw",@progbits
.nv.global.init:
	.type		$str,@object
	.size		$str,(.L_0 - $str)
$str:
        /*0000*/ 	.byte	0x48, 0x65, 0x6c, 0x6c, 0x6f, 0x20, 0x66, 0x72, 0x6f, 0x6d, 0x20, 0x47, 0x50, 0x55, 0x20, 0x0a
        /*0010*/ 	.byte	0x00
.L_0:


//--------------------- .nv.shared.reserved.0     --------------------------
	.section	.nv.shared.reserved.0,"aw",@nobits
	.weak		__nv_reservedSMEM_offset_0_alias
	.size		__nv_reservedSMEM_offset_0_alias, 0, 64
	.other		__nv_reservedSMEM_offset_0_alias,@"STO_CUDA_RESERVED_SHARED STV_DEFAULT"
__nv_reservedSMEM_offset_0_alias:
	.zero		0
	.zero		64


//--------------------- .nv.constant0._Z12helloFromGpuv --------------------------
	.section	.nv.constant0._Z12helloFromGpuv,"a",@progbits
	.sectionflags	@""
	.align	4
.nv.constant0._Z12helloFromGpuv:
	.zero		896


//--------------------- SYMBOLS --------------------------

	.type		.nv.reservedSmem.offset0,@object
	.size		.nv.reservedSmem.offset0,0x4
	.type		vprintf,@function
